	.headerflags	@"EF_CUDA_TEXMODE_UNIFIED EF_CUDA_64BIT_ADDRESS EF_CUDA_ACCELERATORS EF_CUDA_SM90 EF_CUDA_VIRTUAL_SM(EF_CUDA_SM90)"
	.elftype	@"ET_EXEC"


//--------------------- .nv.info                  --------------------------
	.section	.nv.info,"",@"SHT_CUDA_INFO"
	.align	4


	//----- nvinfo : EIATTR_REGCOUNT
	.align		4
        /*0000*/ 	.byte	0x04, 0x2f
        /*0002*/ 	.short	(.L_3 - .L_2)
	.align		4
.L_2:
        /*0004*/ 	.word	index@(triton_poi_fused__native_batch_norm_legit_no_training_add_40)
        /*0008*/ 	.word	0x0000001c


	//----- nvinfo : EIATTR_MIN_STACK_SIZE
	.align		4
.L_3:
        /*000c*/ 	.byte	0x04, 0x12
        /*000e*/ 	.short	(.L_5 - .L_4)
	.align		4
.L_4:
        /*0010*/ 	.word	index@(triton_poi_fused__native_batch_norm_legit_no_training_add_40)
        /*0014*/ 	.word	0x00000000


	//----- nvinfo : EIATTR_FRAME_SIZE
	.align		4
.L_5:
        /*0018*/ 	.byte	0x04, 0x11
        /*001a*/ 	.short	(.L_7 - .L_6)
	.align		4
.L_6:
        /*001c*/ 	.word	index@(triton_poi_fused__native_batch_norm_legit_no_training_add_40)
        /*0020*/ 	.word	0x00000000


	//----- nvinfo : EIATTR_MIN_STACK_SIZE
	.align		4
.L_7:
        /*0024*/ 	.byte	0x04, 0x12
        /*0026*/ 	.short	(.L_9 - .L_8)
	.align		4
.L_8:
        /*0028*/ 	.word	index@(triton_poi_fused__native_batch_norm_legit_no_training_add_40)
        /*002c*/ 	.word	0x00000000
.L_9:


//--------------------- .nv.info.triton_poi_fused__native_batch_norm_legit_no_training_add_40 --------------------------
	.section	.nv.info.triton_poi_fused__native_batch_norm_legit_no_training_add_40,"",@"SHT_CUDA_INFO"
	.sectionflags	@""
	.align	4


	//----- nvinfo : EIATTR_CUDA_API_VERSION
	.align		4
        /*0000*/ 	.byte	0x04, 0x37
        /*0002*/ 	.short	(.L_11 - .L_10)
.L_10:
        /*0004*/ 	.word	0x0000007c


	//----- nvinfo : EIATTR_KPARAM_INFO
	.align		4
.L_11:
        /*0008*/ 	.byte	0x04, 0x17
        /*000a*/ 	.short	(.L_13 - .L_12)
.L_12:
        /*000c*/ 	.word	0x00000000
        /*0010*/ 	.short	0x0007
        /*0012*/ 	.short	0x0038
        /*0014*/ 	.byte	0x00, 0xf0, 0x11, 0x00


	//----- nvinfo : EIATTR_KPARAM_INFO
	.align		4
.L_13:
        /*0018*/ 	.byte	0x04, 0x17
        /*001a*/ 	.short	(.L_15 - .L_14)
.L_14:
        /*001c*/ 	.word	0x00000000
        /*0020*/ 	.short	0x0006
        /*0022*/ 	.short	0x0030
        /*0024*/ 	.byte	0x00, 0xf4, 0x21, 0x00


	//----- nvinfo : EIATTR_KPARAM_INFO
	.align		4
.L_15:
        /*0028*/ 	.byte	0x04, 0x17
        /*002a*/ 	.short	(.L_17 - .L_16)
.L_16:
        /*002c*/ 	.word	0x00000000
        /*0030*/ 	.short	0x0005
        /*0032*/ 	.short	0x0028
        /*0034*/ 	.byte	0x00, 0xf4, 0x21, 0x00


	//----- nvinfo : EIATTR_KPARAM_INFO
	.align		4
.L_17:
        /*0038*/ 	.byte	0x04, 0x17
        /*003a*/ 	.short	(.L_19 - .L_18)
.L_18:
        /*003c*/ 	.word	0x00000000
        /*0040*/ 	.short	0x0004
        /*0042*/ 	.short	0x0020
        /*0044*/ 	.byte	0x00, 0xf4, 0x21, 0x00


	//----- nvinfo : EIATTR_KPARAM_INFO
	.align		4
.L_19:
        /*0048*/ 	.byte	0x04, 0x17
        /*004a*/ 	.short	(.L_21 - .L_20)
.L_20:
        /*004c*/ 	.word	0x00000000
        /*0050*/ 	.short	0x0003
        /*0052*/ 	.short	0x0018
        /*0054*/ 	.byte	0x00, 0xf4, 0x21, 0x00


	//----- nvinfo : EIATTR_KPARAM_INFO
	.align		4
.L_21:
        /*0058*/ 	.byte	0x04, 0x17
        /*005a*/ 	.short	(.L_23 - .L_22)
.L_22:
        /*005c*/ 	.word	0x00000000
        /*0060*/ 	.short	0x0002
        /*0062*/ 	.short	0x0010
        /*0064*/ 	.byte	0x00, 0xf4, 0x21, 0x00


	//----- nvinfo : EIATTR_KPARAM_INFO
	.align		4
.L_23:
        /*0068*/ 	.byte	0x04, 0x17
        /*006a*/ 	.short	(.L_25 - .L_24)
.L_24:
        /*006c*/ 	.word	0x00000000
        /*0070*/ 	.short	0x0001
        /*0072*/ 	.short	0x0008
        /*0074*/ 	.byte	0x00, 0xf4, 0x21, 0x00


	//----- nvinfo : EIATTR_KPARAM_INFO
	.align		4
.L_25:
        /*0078*/ 	.byte	0x04, 0x17
        /*007a*/ 	.short	(.L_27 - .L_26)
.L_26:
        /*007c*/ 	.word	0x00000000
        /*0080*/ 	.short	0x0000
        /*0082*/ 	.short	0x0000
        /*0084*/ 	.byte	0x00, 0xf4, 0x21, 0x00


	//----- nvinfo : EIATTR_SPARSE_MMA_MASK
	.align		4
.L_27:
        /*0088*/ 	.byte	0x03, 0x50
        /*008a*/ 	.short	0x0000


	//----- nvinfo : EIATTR_MAXREG_COUNT
	.align		4
        /*008c*/ 	.byte	0x03, 0x1b
        /*008e*/ 	.short	0x00ff


	//----- nvinfo : EIATTR_EXIT_INSTR_OFFSETS
	.align		4
        /*0090*/ 	.byte	0x04, 0x1c
        /*0092*/ 	.short	(.L_29 - .L_28)


	//   ....[0]....
.L_28:
        /*0094*/ 	.word	0x00000440


	//   ....[1]....
        /*0098*/ 	.word	0x00000460


	//----- nvinfo : EIATTR_REQNTID
	.align		4
.L_29:
        /*009c*/ 	.byte	0x04, 0x10
        /*009e*/ 	.short	(.L_31 - .L_30)
.L_30:
        /*00a0*/ 	.word	0x00000080
        /*00a4*/ 	.word	0x00000001
        /*00a8*/ 	.word	0x00000001


	//----- nvinfo : EIATTR_CBANK_PARAM_SIZE
	.align		4
.L_31:
        /*00ac*/ 	.byte	0x03, 0x19
        /*00ae*/ 	.short	0x003c


	//----- nvinfo : EIATTR_PARAM_CBANK
	.align		4
        /*00b0*/ 	.byte	0x04, 0x0a
        /*00b2*/ 	.short	(.L_33 - .L_32)
	.align		4
.L_32:
        /*00b4*/ 	.word	index@(.nv.constant0.triton_poi_fused__native_batch_norm_legit_no_training_add_40)
        /*00b8*/ 	.short	0x0210
        /*00ba*/ 	.short	0x003c


	//----- nvinfo : EIATTR_SW_WAR
	.align		4
.L_33:
        /*00bc*/ 	.byte	0x04, 0x36
        /*00be*/ 	.short	(.L_35 - .L_34)
.L_34:
        /*00c0*/ 	.word	0x00000008
.L_35:


//--------------------- .nv.callgraph             --------------------------
	.section	.nv.callgraph,"",@"SHT_CUDA_CALLGRAPH"
	.align	4
	.sectionentsize	8
	.align		4
        /*0000*/ 	.word	0x00000000
	.align		4
        /*0004*/ 	.word	0xffffffff
	.align		4
        /*0008*/ 	.word	0x00000000
	.align		4
        /*000c*/ 	.word	0xfffffffe
	.align		4
        /*0010*/ 	.word	0x00000000
	.align		4
        /*0014*/ 	.word	0xfffffffd
	.align		4
        /*0018*/ 	.word	0x00000000
	.align		4
        /*001c*/ 	.word	0xfffffffc


//--------------------- .nv.constant4             --------------------------
	.section	.nv.constant4,"a",@progbits
	.align	8
	.align		8
.nv.constant4:
        /*0000*/ 	.dword	_$_str
	.align		8
        /*0008*/ 	.dword	_$_str_$_2


//--------------------- .text.triton_poi_fused__native_batch_norm_legit_no_training_add_40 --------------------------
	.section	.text.triton_poi_fused__native_batch_norm_legit_no_training_add_40,"ax",@progbits
	.align	128
        .global         triton_poi_fused__native_batch_norm_legit_no_training_add_40
        .type           triton_poi_fused__native_batch_norm_legit_no_training_add_40,@function
        .size           triton_poi_fused__native_batch_norm_legit_no_training_add_40,(.L_x_1 - triton_poi_fused__native_batch_norm_legit_no_training_add_40)
        .other          triton_poi_fused__native_batch_norm_legit_no_training_add_40,@"STO_CUDA_ENTRY STV_DEFAULT"
triton_poi_fused__native_batch_norm_legit_no_training_add_40:
.text.triton_poi_fused__native_batch_norm_legit_no_training_add_40:
[----:B------:R-:W0:Y:S01]  /*0000*/  LDC R1, c[0x0][0x28] ;  /* 0x00000a00ff017b82 */ /* 0x000e220000000800 */
[----:B------:R-:W1:Y:S01]  /*0010*/  S2R R0, SR_TID.X ;  /* 0x0000000000007919 */ /* 0x000e620000002100 */
[----:B------:R-:W-:-:S06]  /*0020*/  HFMA2.MMA R2, -RZ, RZ, 0, 0 ;  /* 0x00000000ff027435 */ /* 0x000fcc00000001ff */
[----:B------:R-:W2:Y:S01]  /*0030*/  LDC.64 R12, c[0x0][0x228] ;  /* 0x00008a00ff0c7b82 */ /* 0x000ea20000000a00 */
[----:B------:R-:W-:Y:S01]  /*0040*/  CS2R R6, SRZ ;  /* 0x0000000000067805 */ /* 0x000fe2000001ff00 */
[----:B------:R-:W3:Y:S01]  /*0050*/  S2R R3, SR_CTAID.X ;  /* 0x0000000000037919 */ /* 0x000ee20000002500 */
[----:B------:R-:W-:-:S05]  /*0060*/  ULDC.64 UR4, c[0x0][0x208] ;  /* 0x0000820000047ab9 */ /* 0x000fca0000000a00 */
[----:B------:R-:W4:Y:S08]  /*0070*/  LDC.64 R18, c[0x0][0x218] ;  /* 0x00008600ff127b82 */ /* 0x000f300000000a00 */
[----:B------:R-:W5:Y:S08]  /*0080*/  LDC.64 R20, c[0x0][0x220] ;  /* 0x00008800ff147b82 */ /* 0x000f700000000a00 */
[----:B------:R-:W5:Y:S01]  /*0090*/  LDC.64 R22, c[0x0][0x230] ;  /* 0x00008c00ff167b82 */ /* 0x000f620000000a00 */
[----:B-1----:R-:W-:-:S07]  /*00a0*/  SHF.L.U32 R0, R0, 0x1, RZ ;  /* 0x0000000100007819 */ /* 0x002fce00000006ff */
[----:B------:R-:W1:Y:S01]  /*00b0*/  LDC.64 R24, c[0x0][0x238] ;  /* 0x00008e00ff187b82 */ /* 0x000e620000000a00 */
[----:B------:R-:W-:-:S04]  /*00c0*/  LOP3.LUT R0, R0, 0xfe, RZ, 0xc0, !PT ;  /* 0x000000fe00007812 */ /* 0x000fc800078ec0ff */
[----:B---3--:R-:W-:-:S03]  /*00d0*/  LEA R3, R3, R0, 0x8 ;  /* 0x0000000003037211 */ /* 0x008fc600078e40ff */
[----:B------:R-:W3:Y:S01]  /*00e0*/  LDC.64 R10, c[0x0][0x210] ;  /* 0x00008400ff0a7b82 */ /* 0x000ee20000000a00 */
[C---:B------:R-:W-:Y:S01]  /*00f0*/  ISETP.GE.AND P4, PT, R3.reuse, 0x3800, PT ;  /* 0x000038000300780c */ /* 0x040fe20003f86270 */
[----:B------:R-:W-:-:S05]  /*0100*/  IMAD.HI R0, R3, -0x6db6db6d, R2 ;  /* 0x9249249303007827 */ /* 0x000fca00078e0202 */
[----:B------:R-:W-:-:S04]  /*0110*/  SHF.R.U32.HI R5, RZ, 0x1f, R0 ;  /* 0x0000001fff057819 */ /* 0x000fc80000011600 */
[----:B------:R-:W-:-:S05]  /*0120*/  LEA.HI.SX32 R5, R0, R5, 0x19 ;  /* 0x0000000500057211 */ /* 0x000fca00078fcaff */
[----:B------:R-:W-:-:S04]  /*0130*/  IMAD R0, R5, -0xe0, R3 ;  /* 0xffffff2005007824 */ /* 0x000fc800078e0203 */
[----:B--2---:R-:W-:-:S05]  /*0140*/  IMAD.WIDE R12, R0, 0x4, R12 ;  /* 0x00000004000c7825 */ /* 0x004fca00078e020c */
[----:B------:R2:W3:Y:S01]  /*0150*/  @!P4 LDG.E.EL.64 R6, desc[UR4][R12.64] ;  /* 0x000000040c06c981 */ /* 0x0004e2000c2e1b00 */
[----:B------:R-:W-:Y:S02]  /*0160*/  CS2R R4, SRZ ;  /* 0x0000000000047805 */ /* 0x000fe4000001ff00 */
[----:B------:R-:W-:Y:S01]  /*0170*/  CS2R R8, SRZ ;  /* 0x0000000000087805 */ /* 0x000fe2000001ff00 */
[----:B----4-:R-:W-:-:S04]  /*0180*/  IMAD.WIDE R18, R3, 0x4, R18 ;  /* 0x0000000403127825 */ /* 0x010fc800078e0212 */
[C---:B-----5:R-:W-:Y:S01]  /*0190*/  IMAD.WIDE R20, R0.reuse, 0x4, R20 ;  /* 0x0000000400147825 */ /* 0x060fe200078e0214 */
[----:B------:R4:W5:Y:S01]  /*01a0*/  @!P4 LDG.E.64 R4, desc[UR4][R18.64] ;  /* 0x000000041204c981 */ /* 0x000962000c1e1b00 */
[----:B------:R-:W-:Y:S02]  /*01b0*/  CS2R R14, SRZ ;  /* 0x00000000000e7805 */ /* 0x000fe4000001ff00 */
[----:B--2---:R-:W-:Y:S01]  /*01c0*/  CS2R R12, SRZ ;  /* 0x00000000000c7805 */ /* 0x004fe2000001ff00 */
[----:B------:R-:W5:Y:S01]  /*01d0*/  @!P4 LDG.E.EL.64 R8, desc[UR4][R20.64] ;  /* 0x000000041408c981 */ /* 0x000f62000c2e1b00 */
[----:B0-----:R-:W-:Y:S01]  /*01e0*/  IMAD.WIDE R22, R0, 0x4, R22 ;  /* 0x0000000400167825 */ /* 0x001fe200078e0216 */
[----:B------:R-:W-:-:S03]  /*01f0*/  CS2R R16, SRZ ;  /* 0x0000000000107805 */ /* 0x000fc6000001ff00 */
[----:B-1----:R-:W-:Y:S01]  /*0200*/  IMAD.WIDE R24, R0, 0x4, R24 ;  /* 0x0000000400187825 */ /* 0x002fe200078e0218 */
[----:B------:R-:W2:Y:S03]  /*0210*/  @!P4 LDG.E.EL.64 R12, desc[UR4][R22.64] ;  /* 0x00000004160cc981 */ /* 0x000ea6000c2e1b00 */
[----:B---3--:R-:W-:Y:S01]  /*0220*/  IMAD.WIDE R10, R3, 0x4, R10 ;  /* 0x00000004030a7825 */ /* 0x008fe200078e020a */
[----:B------:R-:W2:Y:S04]  /*0230*/  @!P4 LDG.E.EL.64 R14, desc[UR4][R24.64] ;  /* 0x00000004180ec981 */ /* 0x000ea8000c2e1b00 */
[----:B------:R0:W3:Y:S01]  /*0240*/  @!P4 LDG.E.64 R16, desc[UR4][R10.64] ;  /* 0x000000040a10c981 */ /* 0x0000e2000c1e1b00 */
[----:B----4-:R-:W-:Y:S01]  /*0250*/  MOV R19, 0x3e800000 ;  /* 0x3e80000000137802 */ /* 0x010fe20000000f00 */
[----:B------:R-:W-:Y:S01]  /*0260*/  FADD R6, R6, 9.9999997473787516356e-06 ;  /* 0x3727c5ac06067421 */ /* 0x000fe20000000000 */
[----:B------:R-:W-:-:S03]  /*0270*/  FADD R7, R7, 9.9999997473787516356e-06 ;  /* 0x3727c5ac07077421 */ /* 0x000fc60000000000 */
[----:B------:R-:W1:Y:S08]  /*0280*/  MUFU.SQRT R0, R6 ;  /* 0x0000000600007308 */ /* 0x000e700000002000 */
[----:B------:R4:W2:Y:S01]  /*0290*/  MUFU.SQRT R2, R7 ;  /* 0x0000000700027308 */ /* 0x0008a20000002000 */
[----:B-----5:R-:W-:Y:S01]  /*02a0*/  FADD R5, -R9, R5 ;  /* 0x0000000509057221 */ /* 0x020fe20000000100 */
[----:B------:R-:W-:Y:S01]  /*02b0*/  FADD R4, -R8, R4 ;  /* 0x0000000408047221 */ /* 0x000fe20000000100 */
[----:B-1----:R-:W-:-:S02]  /*02c0*/  FSETP.GT.AND P0, PT, R0, 8.50705917302346158658e+37, PT ;  /* 0x7e8000000000780b */ /* 0x002fc40003f04000 */
[----:B------:R-:W-:Y:S01]  /*02d0*/  FSETP.GEU.AND P2, PT, R0, 1.175494350822287508e-38, PT ;  /* 0x008000000000780b */ /* 0x000fe20003f4e000 */
[----:B----4-:R-:W1:Y:S01]  /*02e0*/  LDC.64 R6, c[0x0][0x240] ;  /* 0x00009000ff067b82 */ /* 0x010e620000000a00 */
[C---:B0-----:R-:W-:Y:S02]  /*02f0*/  FSEL R11, R19.reuse, 1, P0 ;  /* 0x3f800000130b7808 */ /* 0x041fe40000000000 */
[C---:B--2---:R-:W-:Y:S02]  /*0300*/  FSETP.GT.AND P1, PT, R2.reuse, 8.50705917302346158658e+37, PT ;  /* 0x7e8000000200780b */ /* 0x044fe40003f24000 */
[----:B------:R-:W-:Y:S02]  /*0310*/  FSETP.GEU.AND P3, PT, R2, 1.175494350822287508e-38, PT ;  /* 0x008000000200780b */ /* 0x000fe40003f6e000 */
[----:B------:R-:W-:-:S03]  /*0320*/  FSEL R19, R19, 1, P1 ;  /* 0x3f80000013137808 */ /* 0x000fc60000800000 */
[----:B------:R-:W-:Y:S02]  /*0330*/  @P0 FMUL R0, R0, 0.25 ;  /* 0x3e80000000000820 */ /* 0x000fe40000400000 */
[----:B------:R-:W-:Y:S02]  /*0340*/  @!P2 FMUL R11, R11, 16777216 ;  /* 0x4b8000000b0ba820 */ /* 0x000fe40000400000 */
[----:B------:R-:W-:Y:S02]  /*0350*/  @!P2 FMUL R0, R0, 16777216 ;  /* 0x4b8000000000a820 */ /* 0x000fe40000400000 */
[----:B------:R-:W-:-:S04]  /*0360*/  @P1 FMUL R2, R2, 0.25 ;  /* 0x3e80000002021820 */ /* 0x000fc80000400000 */
[----:B------:R-:W0:Y:S01]  /*0370*/  MUFU.RCP R0, R0 ;  /* 0x0000000000007308 */ /* 0x000e220000001000 */
[----:B------:R-:W-:Y:S01]  /*0380*/  @!P3 FMUL R19, R19, 16777216 ;  /* 0x4b8000001313b820 */ /* 0x000fe20000400000 */
[----:B------:R-:W-:Y:S01]  /*0390*/  @!P3 FMUL R2, R2, 16777216 ;  /* 0x4b8000000202b820 */ /* 0x000fe20000400000 */
[----:B-1----:R-:W-:-:S05]  /*03a0*/  IMAD.WIDE R6, R3, 0x4, R6 ;  /* 0x0000000403067825 */ /* 0x002fca00078e0206 */
[----:B------:R-:W1:Y:S01]  /*03b0*/  MUFU.RCP R2, R2 ;  /* 0x0000000200027308 */ /* 0x000e620000001000 */
[----:B0-----:R-:W-:-:S04]  /*03c0*/  FMUL R11, R0, R11 ;  /* 0x0000000b000b7220 */ /* 0x001fc80000400000 */
[----:B------:R-:W-:Y:S01]  /*03d0*/  FMUL R11, R4, R11 ;  /* 0x0000000b040b7220 */ /* 0x000fe20000400000 */
[----:B-1----:R-:W-:-:S03]  /*03e0*/  FMUL R0, R2, R19 ;  /* 0x0000001302007220 */ /* 0x002fc60000400000 */
[----:B------:R-:W-:Y:S01]  /*03f0*/  FFMA R11, R11, R12, R14 ;  /* 0x0000000c0b0b7223 */ /* 0x000fe2000000000e */
[----:B------:R-:W-:-:S03]  /*0400*/  FMUL R0, R5, R0 ;  /* 0x0000000005007220 */ /* 0x000fc60000400000 */
[----:B---3--:R-:W-:Y:S01]  /*0410*/  FADD R16, R11, R16 ;  /* 0x000000100b107221 */ /* 0x008fe20000000000 */
[----:B------:R-:W-:-:S04]  /*0420*/  FFMA R0, R0, R13, R15 ;  /* 0x0000000d00007223 */ /* 0x000fc8000000000f */
[----:B------:R-:W-:Y:S01]  /*0430*/  FADD R17, R0, R17 ;  /* 0x0000001100117221 */ /* 0x000fe20000000000 */
[----:B------:R-:W-:Y:S06]  /*0440*/  @P4 EXIT ;  /* 0x000000000000494d */ /* 0x000fec0003800000 */
[----:B------:R-:W-:Y:S01]  /*0450*/  STG.E.64 desc[UR4][R6.64], R16 ;  /* 0x0000001006007986 */ /* 0x000fe2000c101b04 */
[----:B------:R-:W-:Y:S05]  /*0460*/  EXIT ;  /* 0x000000000000794d */ /* 0x000fea0003800000 */
.L_x_0:
[----:B------:R-:W-:-:S00]  /*0470*/  BRA `(.L_x_0) ;  /* 0xfffffffc00fc7947 */ /* 0x000fc0000383ffff */
[----:B------:R-:W-:-:S00]  /*0480*/  NOP ;  /* 0x0000000000007918 */ /* 0x000fc00000000000 */
[----:B------:R-:W-:-:S00]  /*0490*/  NOP ;  /* 0x0000000000007918 */ /* 0x000fc00000000000 */
[----:B------:R-:W-:-:S00]  /*04a0*/  NOP ;  /* 0x0000000000007918 */ /* 0x000fc00000000000 */
[----:B------:R-:W-:-:S00]  /*04b0*/  NOP ;  /* 0x0000000000007918 */ /* 0x000fc00000000000 */
[----:B------:R-:W-:-:S00]  /*04c0*/  NOP ;  /* 0x0000000000007918 */ /* 0x000fc00000000000 */
[----:B------:R-:W-:-:S00]  /*04d0*/  NOP ;  /* 0x0000000000007918 */ /* 0x000fc00000000000 */
[----:B------:R-:W-:-:S00]  /*04e0*/  NOP ;  /* 0x0000000000007918 */ /* 0x000fc00000000000 */
[----:B------:R-:W-:-:S00]  /*04f0*/  NOP ;  /* 0x0000000000007918 */ /* 0x000fc00000000000 */
.L_x_1:


//--------------------- .nv.global.init           --------------------------
	.section	.nv.global.init,"aw",@progbits
.nv.global.init:
	.type		_$_str,@object
	.size		_$_str,(_$_str_$_2 - _$_str)
_$_str:
        /*0000*/ 	.byte	0x5f, 0x5f, 0x43, 0x55, 0x44, 0x41, 0x5f, 0x46, 0x54, 0x5a, 0x00
	.type		_$_str_$_2,@object
	.size		_$_str_$_2,(.L_1 - _$_str_$_2)
_$_str_$_2:
        /*000b*/ 	.byte	0x5f, 0x5f, 0x43, 0x55, 0x44, 0x41, 0x5f, 0x50, 0x52, 0x45, 0x43, 0x5f, 0x53, 0x51, 0x52, 0x54
        /*001b*/ 	.byte	0x00
.L_1:


//--------------------- .nv.constant0.triton_poi_fused__native_batch_norm_legit_no_training_add_40 --------------------------
	.section	.nv.constant0.triton_poi_fused__native_batch_norm_legit_no_training_add_40,"a",@progbits
	.sectionflags	@""
	.align	4
.nv.constant0.triton_poi_fused__native_batch_norm_legit_no_training_add_40:
	.zero		588
